//
// Generated by NVIDIA NVVM Compiler
//
// Compiler Build ID: CL-36424714
// Cuda compilation tools, release 13.0, V13.0.88
// Based on NVVM 20.0.0
//

.version 9.0
.target sm_100
.address_size 64

	// .globl	_Z22presort_blocks_bitonicPii
// _ZZ22presort_blocks_bitonicPiiE5sharr has been demoted
// _ZZ19merge_pairs_bitonicPiiiE5sharr has been demoted

.visible .entry _Z22presort_blocks_bitonicPii(
	.param .u64 .ptr .align 1 _Z22presort_blocks_bitonicPii_param_0,
	.param .u32 _Z22presort_blocks_bitonicPii_param_1
)
{
	.reg .pred 	%p<8>;
	.reg .b32 	%r<33>;
	.reg .b64 	%rd<5>;
	// demoted variable
	.shared .align 4 .b8 _ZZ22presort_blocks_bitonicPiiE5sharr[1024];
	ld.param.u64 	%rd2, [_Z22presort_blocks_bitonicPii_param_0];
	cvta.to.global.u64 	%rd3, %rd2;
	mov.u32 	%r1, %ntid.x;
	mov.u32 	%r12, %ctaid.x;
	mov.u32 	%r2, %tid.x;
	mad.lo.s32 	%r13, %r1, %r12, %r2;
	mul.wide.s32 	%rd4, %r13, 4;
	add.s64 	%rd1, %rd3, %rd4;
	ld.global.u32 	%r14, [%rd1];
	shl.b32 	%r15, %r2, 2;
	mov.u32 	%r16, _ZZ22presort_blocks_bitonicPiiE5sharr;
	add.s32 	%r3, %r16, %r15;
	st.shared.u32 	[%r3], %r14;
	bar.sync 	0;
	setp.lt.u32 	%p1, %r1, 2;
	@%p1 bra 	$L__BB0_11;
	mov.b32 	%r31, 2;
$L__BB0_2:
	and.b32  	%r5, %r31, %r2;
	mov.u32 	%r32, %r31;
$L__BB0_3:
	mov.u32 	%r6, %r32;
	shr.u32 	%r32, %r6, 1;
	xor.b32  	%r8, %r32, %r2;
	setp.ge.u32 	%p2, %r2, %r8;
	@%p2 bra 	$L__BB0_9;
	setp.ne.s32 	%p3, %r5, 0;
	@%p3 bra 	$L__BB0_7;
	ld.shared.u32 	%r24, [%r3];
	shl.b32 	%r25, %r8, 2;
	add.s32 	%r9, %r16, %r25;
	ld.shared.u32 	%r27, [%r9];
	setp.le.s32 	%p5, %r24, %r27;
	@%p5 bra 	$L__BB0_9;
	ld.volatile.shared.u32 	%r28, [%r3];
	ld.volatile.shared.u32 	%r29, [%r9];
	st.volatile.shared.u32 	[%r3], %r29;
	st.volatile.shared.u32 	[%r9], %r28;
	bra.uni 	$L__BB0_9;
$L__BB0_7:
	ld.shared.u32 	%r18, [%r3];
	shl.b32 	%r19, %r8, 2;
	add.s32 	%r10, %r16, %r19;
	ld.shared.u32 	%r21, [%r10];
	setp.ge.s32 	%p4, %r18, %r21;
	@%p4 bra 	$L__BB0_9;
	ld.volatile.shared.u32 	%r22, [%r3];
	ld.volatile.shared.u32 	%r23, [%r10];
	st.volatile.shared.u32 	[%r3], %r23;
	st.volatile.shared.u32 	[%r10], %r22;
$L__BB0_9:
	bar.sync 	0;
	setp.gt.u32 	%p6, %r6, 3;
	@%p6 bra 	$L__BB0_3;
	shl.b32 	%r31, %r31, 1;
	setp.le.u32 	%p7, %r31, %r1;
	@%p7 bra 	$L__BB0_2;
$L__BB0_11:
	ld.shared.u32 	%r30, [%r3];
	st.global.u32 	[%rd1], %r30;
	bar.sync 	0;
	ret;

}
	// .globl	_Z19merge_pairs_bitonicPiii
.visible .entry _Z19merge_pairs_bitonicPiii(
	.param .u64 .ptr .align 1 _Z19merge_pairs_bitonicPiii_param_0,
	.param .u32 _Z19merge_pairs_bitonicPiii_param_1,
	.param .u32 _Z19merge_pairs_bitonicPiii_param_2
)
{
	.reg .pred 	%p<5>;
	.reg .b32 	%r<30>;
	.reg .b64 	%rd<5>;
	// demoted variable
	.shared .align 4 .b8 _ZZ19merge_pairs_bitonicPiiiE5sharr[2048];
	ld.param.u64 	%rd2, [_Z19merge_pairs_bitonicPiii_param_0];
	ld.param.u32 	%r7, [_Z19merge_pairs_bitonicPiii_param_2];
	cvta.to.global.u64 	%rd3, %rd2;
	mov.u32 	%r29, %ntid.x;
	mov.u32 	%r8, %ctaid.x;
	mov.u32 	%r2, %tid.x;
	mad.lo.s32 	%r9, %r29, %r8, %r2;
	add.s32 	%r10, %r9, %r7;
	not.b32 	%r11, %r2;
	add.s32 	%r12, %r29, %r11;
	shr.u32 	%r13, %r29, 1;
	add.s32 	%r14, %r12, %r13;
	setp.lt.u32 	%p1, %r2, %r13;
	selp.b32 	%r15, %r2, %r14, %p1;
	mul.wide.s32 	%rd4, %r10, 4;
	add.s64 	%rd1, %rd3, %rd4;
	ld.global.u32 	%r16, [%rd1];
	shl.b32 	%r17, %r15, 2;
	mov.u32 	%r18, _ZZ19merge_pairs_bitonicPiiiE5sharr;
	add.s32 	%r19, %r18, %r17;
	st.shared.u32 	[%r19], %r16;
	bar.sync 	0;
	setp.lt.u32 	%p2, %r29, 2;
	shl.b32 	%r20, %r2, 2;
	add.s32 	%r3, %r18, %r20;
	@%p2 bra 	$L__BB1_4;
$L__BB1_1:
	shr.u32 	%r5, %r29, 1;
	xor.b32  	%r6, %r5, %r2;
	setp.ge.u32 	%p3, %r2, %r6;
	@%p3 bra 	$L__BB1_3;
	ld.shared.u32 	%r21, [%r3];
	shl.b32 	%r22, %r6, 2;
	add.s32 	%r24, %r18, %r22;
	ld.shared.u32 	%r25, [%r24];
	min.s32 	%r26, %r21, %r25;
	max.s32 	%r27, %r21, %r25;
	st.shared.u32 	[%r3], %r26;
	st.shared.u32 	[%r24], %r27;
$L__BB1_3:
	bar.sync 	0;
	setp.gt.u32 	%p4, %r29, 3;
	mov.u32 	%r29, %r5;
	@%p4 bra 	$L__BB1_1;
$L__BB1_4:
	ld.shared.u32 	%r28, [%r3];
	st.global.u32 	[%rd1], %r28;
	bar.sync 	0;
	ret;

}


// ===== COMPILED SASS (sm_100) =====

	.target	sm_100

	.elftype	@"ET_EXEC"


//--------------------- .note.nv.tkinfo           --------------------------
	.section	.note.nv.tkinfo,"",@"SHT_NOTE"
	.sectionflags	@"SHF_NOTE_NV_TKINFO"
	.tkinfo
        /*0018*/ 	.word	0x00000002
        /*0030*/ 	.string	""
        /*0030*/ 	.string	"ptxas"
        /*0030*/ 	.string	"Cuda compilation tools, release 13.0, V13.0.88"
        /*0030*/ 	.string	"Build cuda_13.0.r13.0/compiler.36424714_0"
        /*0030*/ 	.string	"-arch sm_100 -m 64 "



//--------------------- .note.nv.cuinfo           --------------------------
	.section	.note.nv.cuinfo,"",@"SHT_NOTE"
	.sectionflags	@"SHF_NOTE_NV_CUINFO"
        /*0018*/ 	.short	0x0002
        /*001a*/ 	.short	0x0064
        /*001c*/ 	.short	0x0082
	.zero		2


//--------------------- .nv.info                  --------------------------
	.section	.nv.info,"",@"SHT_CUDA_INFO"
	.align	4


	//----- nvinfo : EIATTR_REGCOUNT
	.align		4
        /*0000*/ 	.byte	0x04, 0x2f
        /*0002*/ 	.short	(.L_1 - .L_0)
	.align		4
.L_0:
        /*0004*/ 	.word	index@(_Z22presort_blocks_bitonicPii)
        /*0008*/ 	.word	0x0000000c


	//----- nvinfo : EIATTR_FRAME_SIZE
	.align		4
.L_1:
        /*000c*/ 	.byte	0x04, 0x11
        /*000e*/ 	.short	(.L_3 - .L_2)
	.align		4
.L_2:
        /*0010*/ 	.word	index@(_Z22presort_blocks_bitonicPii)
        /*0014*/ 	.word	0x00000000


	//----- nvinfo : EIATTR_REGCOUNT
	.align		4
.L_3:
        /*0018*/ 	.byte	0x04, 0x2f
        /*001a*/ 	.short	(.L_5 - .L_4)
	.align		4
.L_4:
        /*001c*/ 	.word	index@(_Z19merge_pairs_bitonicPiii)
        /*0020*/ 	.word	0x0000000e


	//----- nvinfo : EIATTR_FRAME_SIZE
	.align		4
.L_5:
        /*0024*/ 	.byte	0x04, 0x11
        /*0026*/ 	.short	(.L_7 - .L_6)
	.align		4
.L_6:
        /*0028*/ 	.word	index@(_Z19merge_pairs_bitonicPiii)
        /*002c*/ 	.word	0x00000000


	//----- nvinfo : EIATTR_MIN_STACK_SIZE
	.align		4
.L_7:
        /*0030*/ 	.byte	0x04, 0x12
        /*0032*/ 	.short	(.L_9 - .L_8)
	.align		4
.L_8:
        /*0034*/ 	.word	index@(_Z19merge_pairs_bitonicPiii)
        /*0038*/ 	.word	0x00000000


	//----- nvinfo : EIATTR_MIN_STACK_SIZE
	.align		4
.L_9:
        /*003c*/ 	.byte	0x04, 0x12
        /*003e*/ 	.short	(.L_11 - .L_10)
	.align		4
.L_10:
        /*0040*/ 	.word	index@(_Z22presort_blocks_bitonicPii)
        /*0044*/ 	.word	0x00000000
.L_11:


//--------------------- .nv.compat                --------------------------
	.section	.nv.compat,"",@"SHT_CUDA_COMPAT_INFO"
	.align	4
        /*0000*/ 	.byte	0x02, 0x09, 0x00, 0x00, 0x02, 0x02, 0x01, 0x00, 0x02, 0x05, 0x05, 0x00, 0x03, 0x07, 0x01, 0x01
        /*0010*/ 	.byte	0x02, 0x03, 0x00, 0x00, 0x02, 0x06, 0x01, 0x00, 0x04, 0x0b, 0x08, 0x00, 0x09, 0x00, 0x00, 0x00
        /*0020*/ 	.byte	0x00, 0x00, 0x00, 0x00


//--------------------- .nv.info._Z19merge_pairs_bitonicPiii --------------------------
	.section	.nv.info._Z19merge_pairs_bitonicPiii,"",@"SHT_CUDA_INFO"
	.sectionflags	@""
	.align	4


	//----- nvinfo : EIATTR_CUDA_API_VERSION
	.align		4
        /*0000*/ 	.byte	0x04, 0x37
        /*0002*/ 	.short	(.L_13 - .L_12)
.L_12:
        /*0004*/ 	.word	0x00000082


	//----- nvinfo : EIATTR_KPARAM_INFO
	.align		4
.L_13:
        /*0008*/ 	.byte	0x04, 0x17
        /*000a*/ 	.short	(.L_15 - .L_14)
.L_14:
        /*000c*/ 	.word	0x00000000
        /*0010*/ 	.short	0x0002
        /*0012*/ 	.short	0x000c
        /*0014*/ 	.byte	0x00, 0xf0, 0x11, 0x00


	//----- nvinfo : EIATTR_KPARAM_INFO
	.align		4
.L_15:
        /*0018*/ 	.byte	0x04, 0x17
        /*001a*/ 	.short	(.L_17 - .L_16)
.L_16:
        /*001c*/ 	.word	0x00000000
        /*0020*/ 	.short	0x0001
        /*0022*/ 	.short	0x0008
        /*0024*/ 	.byte	0x00, 0xf0, 0x11, 0x00


	//----- nvinfo : EIATTR_KPARAM_INFO
	.align		4
.L_17:
        /*0028*/ 	.byte	0x04, 0x17
        /*002a*/ 	.short	(.L_19 - .L_18)
.L_18:
        /*002c*/ 	.word	0x00000000
        /*0030*/ 	.short	0x0000
        /*0032*/ 	.short	0x0000
        /*0034*/ 	.byte	0x00, 0xf5, 0x21, 0x00


	//----- nvinfo : EIATTR_SPARSE_MMA_MASK
	.align		4
.L_19:
        /*0038*/ 	.byte	0x03, 0x50
        /*003a*/ 	.short	0x0000


	//----- nvinfo : EIATTR_MAXREG_COUNT
	.align		4
        /*003c*/ 	.byte	0x03, 0x1b
        /*003e*/ 	.short	0x00ff


	//----- nvinfo : EIATTR_NUM_BARRIERS
	.align		4
        /*0040*/ 	.byte	0x02, 0x4c
        /*0042*/ 	.byte	0x01
	.zero		1


	//----- nvinfo : EIATTR_MERCURY_ISA_VERSION
	.align		4
        /*0044*/ 	.byte	0x03, 0x5f
        /*0046*/ 	.short	0x0101


	//----- nvinfo : EIATTR_VRC_CTA_INIT_COUNT
	.align		4
        /*0048*/ 	.byte	0x02, 0x4a
	.zero		1
	.zero		1


	//----- nvinfo : EIATTR_EXIT_INSTR_OFFSETS
	.align		4
        /*004c*/ 	.byte	0x04, 0x1c
        /*004e*/ 	.short	(.L_21 - .L_20)


	//   ....[0]....
.L_20:
        /*0050*/ 	.word	0x000002b0


	//----- nvinfo : EIATTR_CBANK_PARAM_SIZE
	.align		4
.L_21:
        /*0054*/ 	.byte	0x03, 0x19
        /*0056*/ 	.short	0x0010


	//----- nvinfo : EIATTR_PARAM_CBANK
	.align		4
        /*0058*/ 	.byte	0x04, 0x0a
        /*005a*/ 	.short	(.L_23 - .L_22)
	.align		4
.L_22:
        /*005c*/ 	.word	index@(.nv.constant0._Z19merge_pairs_bitonicPiii)
        /*0060*/ 	.short	0x0380
        /*0062*/ 	.short	0x0010


	//----- nvinfo : EIATTR_SW_WAR
	.align		4
.L_23:
        /*0064*/ 	.byte	0x04, 0x36
        /*0066*/ 	.short	(.L_25 - .L_24)
.L_24:
        /*0068*/ 	.word	0x00000008
.L_25:


//--------------------- .nv.info._Z22presort_blocks_bitonicPii --------------------------
	.section	.nv.info._Z22presort_blocks_bitonicPii,"",@"SHT_CUDA_INFO"
	.sectionflags	@""
	.align	4


	//----- nvinfo : EIATTR_CUDA_API_VERSION
	.align		4
        /*0000*/ 	.byte	0x04, 0x37
        /*0002*/ 	.short	(.L_27 - .L_26)
.L_26:
        /*0004*/ 	.word	0x00000082


	//----- nvinfo : EIATTR_KPARAM_INFO
	.align		4
.L_27:
        /*0008*/ 	.byte	0x04, 0x17
        /*000a*/ 	.short	(.L_29 - .L_28)
.L_28:
        /*000c*/ 	.word	0x00000000
        /*0010*/ 	.short	0x0001
        /*0012*/ 	.short	0x0008
        /*0014*/ 	.byte	0x00, 0xf0, 0x11, 0x00


	//----- nvinfo : EIATTR_KPARAM_INFO
	.align		4
.L_29:
        /*0018*/ 	.byte	0x04, 0x17
        /*001a*/ 	.short	(.L_31 - .L_30)
.L_30:
        /*001c*/ 	.word	0x00000000
        /*0020*/ 	.short	0x0000
        /*0022*/ 	.short	0x0000
        /*0024*/ 	.byte	0x00, 0xf5, 0x21, 0x00


	//----- nvinfo : EIATTR_SPARSE_MMA_MASK
	.align		4
.L_31:
        /*0028*/ 	.byte	0x03, 0x50
        /*002a*/ 	.short	0x0000


	//----- nvinfo : EIATTR_MAXREG_COUNT
	.align		4
        /*002c*/ 	.byte	0x03, 0x1b
        /*002e*/ 	.short	0x00ff


	//----- nvinfo : EIATTR_NUM_BARRIERS
	.align		4
        /*0030*/ 	.byte	0x02, 0x4c
        /*0032*/ 	.byte	0x01
	.zero		1


	//----- nvinfo : EIATTR_MERCURY_ISA_VERSION
	.align		4
        /*0034*/ 	.byte	0x03, 0x5f
        /*0036*/ 	.short	0x0101


	//----- nvinfo : EIATTR_VRC_CTA_INIT_COUNT
	.align		4
        /*0038*/ 	.byte	0x02, 0x4a
	.zero		1
	.zero		1


	//----- nvinfo : EIATTR_EXIT_INSTR_OFFSETS
	.align		4
        /*003c*/ 	.byte	0x04, 0x1c
        /*003e*/ 	.short	(.L_33 - .L_32)


	//   ....[0]....
.L_32:
        /*0040*/ 	.word	0x00000370


	//----- nvinfo : EIATTR_CRS_STACK_SIZE
	.align		4
.L_33:
        /*0044*/ 	.byte	0x04, 0x1e
        /*0046*/ 	.short	(.L_35 - .L_34)
.L_34:
        /*0048*/ 	.word	0x00000000


	//----- nvinfo : EIATTR_CBANK_PARAM_SIZE
	.align		4
.L_35:
        /*004c*/ 	.byte	0x03, 0x19
        /*004e*/ 	.short	0x000c


	//----- nvinfo : EIATTR_PARAM_CBANK
	.align		4
        /*0050*/ 	.byte	0x04, 0x0a
        /*0052*/ 	.short	(.L_37 - .L_36)
	.align		4
.L_36:
        /*0054*/ 	.word	index@(.nv.constant0._Z22presort_blocks_bitonicPii)
        /*0058*/ 	.short	0x0380
        /*005a*/ 	.short	0x000c


	//----- nvinfo : EIATTR_SW_WAR
	.align		4
.L_37:
        /*005c*/ 	.byte	0x04, 0x36
        /*005e*/ 	.short	(.L_39 - .L_38)
.L_38:
        /*0060*/ 	.word	0x00000008
.L_39:


//--------------------- .nv.callgraph             --------------------------
	.section	.nv.callgraph,"",@"SHT_CUDA_CALLGRAPH"
	.align	4
	.sectionentsize	8
	.align		4
        /*0000*/ 	.word	0x00000000
	.align		4
        /*0004*/ 	.word	0xffffffff
	.align		4
        /*0008*/ 	.word	0x00000000
	.align		4
        /*000c*/ 	.word	0xfffffffe
	.align		4
        /*0010*/ 	.word	0x00000000
	.align		4
        /*0014*/ 	.word	0xfffffffd
	.align		4
        /*0018*/ 	.word	0x00000000
	.align		4
        /*001c*/ 	.word	0xfffffffc


//--------------------- .text._Z19merge_pairs_bitonicPiii --------------------------
	.section	.text._Z19merge_pairs_bitonicPiii,"ax",@progbits
	.align	128
        .global         _Z19merge_pairs_bitonicPiii
        .type           _Z19merge_pairs_bitonicPiii,@function
        .size           _Z19merge_pairs_bitonicPiii,(.L_x_10 - _Z19merge_pairs_bitonicPiii)
        .other          _Z19merge_pairs_bitonicPiii,@"STO_CUDA_ENTRY STV_DEFAULT"
_Z19merge_pairs_bitonicPiii:
.text._Z19merge_pairs_bitonicPiii:
[----:B------:R-:W-:Y:S01]  /*0000*/  LDC R1, c[0x0][0x37c] ;  /* 0x0000df00ff017b82 */ /* 0x000fe20000000800 */
[----:B------:R-:W0:Y:S07]  /*0010*/  S2R R8, SR_TID.X ;  /* 0x0000000000087919 */ /* 0x000e2e0000002100 */
[----:B------:R-:W0:Y:S01]  /*0020*/  S2UR UR4, SR_CTAID.X ;  /* 0x00000000000479c3 */ /* 0x000e220000002500 */
[----:B------:R-:W1:Y:S01]  /*0030*/  LDCU UR5, c[0x0][0x38c] ;  /* 0x00007180ff0577ac */ /* 0x000e620008000800 */
[----:B------:R-:W2:Y:S06]  /*0040*/  LDCU.64 UR6, c[0x0][0x358] ;  /* 0x00006b00ff0677ac */ /* 0x000eac0008000a00 */
[----:B------:R-:W0:Y:S08]  /*0050*/  LDC R7, c[0x0][0x360] ;  /* 0x0000d800ff077b82 */ /* 0x000e300000000800 */
[----:B------:R-:W3:Y:S01]  /*0060*/  LDC.64 R2, c[0x0][0x380] ;  /* 0x0000e000ff027b82 */ /* 0x000ee20000000a00 */
[----:B0-----:R-:W-:-:S04]  /*0070*/  IMAD R0, R7, UR4, R8 ;  /* 0x0000000407007c24 */ /* 0x001fc8000f8e0208 */
[----:B-1----:R-:W-:-:S04]  /*0080*/  VIADD R5, R0, UR5 ;  /* 0x0000000500057c36 */ /* 0x002fc80008000000 */
[----:B---3--:R-:W-:-:S05]  /*0090*/  IMAD.WIDE R2, R5, 0x4, R2 ;  /* 0x0000000405027825 */ /* 0x008fca00078e0202 */
[----:B--2---:R-:W2:Y:S01]  /*00a0*/  LDG.E R4, desc[UR6][R2.64] ;  /* 0x0000000602047981 */ /* 0x004ea2000c1e1900 */
[----:B------:R-:W0:Y:S01]  /*00b0*/  S2UR UR5, SR_CgaCtaId ;  /* 0x00000000000579c3 */ /* 0x000e220000008800 */
[----:B------:R-:W-:Y:S01]  /*00c0*/  LOP3.LUT R0, RZ, R8, RZ, 0x33, !PT ;  /* 0x00000008ff007212 */ /* 0x000fe200078e33ff */
[----:B------:R-:W-:Y:S01]  /*00d0*/  UMOV UR4, 0x400 ;  /* 0x0000040000047882 */ /* 0x000fe20000000000 */
[----:B------:R-:W-:-:S04]  /*00e0*/  SHF.R.U32.HI R5, RZ, 0x1, R7 ;  /* 0x00000001ff057819 */ /* 0x000fc80000011607 */
[----:B------:R-:W-:Y:S02]  /*00f0*/  IADD3 R0, PT, PT, R5, R7, R0 ;  /* 0x0000000705007210 */ /* 0x000fe40007ffe000 */
[----:B------:R-:W-:-:S04]  /*0100*/  ISETP.GE.U32.AND P0, PT, R8, R5, PT ;  /* 0x000000050800720c */ /* 0x000fc80003f06070 */
[----:B------:R-:W-:Y:S02]  /*0110*/  SEL R0, R8, R0, !P0 ;  /* 0x0000000008007207 */ /* 0x000fe40004000000 */
[----:B------:R-:W-:Y:S01]  /*0120*/  ISETP.GE.U32.AND P0, PT, R7, 0x2, PT ;  /* 0x000000020700780c */ /* 0x000fe20003f06070 */
[----:B0-----:R-:W-:-:S06]  /*0130*/  ULEA UR4, UR5, UR4, 0x18 ;  /* 0x0000000405047291 */ /* 0x001fcc000f8ec0ff */
[----:B------:R-:W-:Y:S02]  /*0140*/  LEA R5, R0, UR4, 0x2 ;  /* 0x0000000400057c11 */ /* 0x000fe4000f8e10ff */
[----:B------:R-:W-:-:S03]  /*0150*/  LEA R6, R8, UR4, 0x2 ;  /* 0x0000000408067c11 */ /* 0x000fc6000f8e10ff */
[----:B--2---:R0:W-:Y:S01]  /*0160*/  STS [R5], R4 ;  /* 0x0000000405007388 */ /* 0x0041e20000000800 */
[----:B------:R-:W-:Y:S06]  /*0170*/  BAR.SYNC.DEFER_BLOCKING 0x0 ;  /* 0x0000000000007b1d */ /* 0x000fec0000010000 */
[----:B------:R-:W-:Y:S05]  /*0180*/  @!P0 BRA `(.L_x_0) ;  /* 0x00000000003c8947 */ /* 0x000fea0003800000 */
[----:B------:R-:W-:-:S07]  /*0190*/  IMAD.MOV.U32 R0, RZ, RZ, R7 ;  /* 0x000000ffff007224 */ /* 0x000fce00078e0007 */
.L_x_1:
[----:B------:R-:W-:-:S04]  /*01a0*/  SHF.R.U32.HI R11, RZ, 0x1, R0 ;  /* 0x00000001ff0b7819 */ /* 0x000fc80000011600 */
[----:B0-----:R-:W-:-:S04]  /*01b0*/  LOP3.LUT R5, R11, R8, RZ, 0x3c, !PT ;  /* 0x000000080b057212 */ /* 0x001fc800078e3cff */
[----:B------:R-:W-:-:S13]  /*01c0*/  ISETP.GE.U32.AND P0, PT, R8, R5, PT ;  /* 0x000000050800720c */ /* 0x000fda0003f06070 */
[----:B------:R-:W-:Y:S01]  /*01d0*/  @!P0 LEA R5, R5, UR4, 0x2 ;  /* 0x0000000405058c11 */ /* 0x000fe2000f8e10ff */
[----:B------:R-:W-:Y:S04]  /*01e0*/  @!P0 LDS R4, [R6] ;  /* 0x0000000006048984 */ /* 0x000fe80000000800 */
[----:B------:R-:W0:Y:S02]  /*01f0*/  @!P0 LDS R7, [R5] ;  /* 0x0000000005078984 */ /* 0x000e240000000800 */
[CC--:B0-----:R-:W-:Y:S02]  /*0200*/  @!P0 VIMNMX R9, PT, PT, R4.reuse, R7.reuse, PT ;  /* 0x0000000704098248 */ /* 0x0c1fe40003fe0100 */
[----:B------:R-:W-:-:S03]  /*0210*/  @!P0 VIMNMX R4, PT, PT, R4, R7, !PT ;  /* 0x0000000704048248 */ /* 0x000fc60007fe0100 */
[----:B------:R1:W-:Y:S04]  /*0220*/  @!P0 STS [R6], R9 ;  /* 0x0000000906008388 */ /* 0x0003e80000000800 */
[----:B------:R1:W-:Y:S01]  /*0230*/  @!P0 STS [R5], R4 ;  /* 0x0000000405008388 */ /* 0x0003e20000000800 */
[----:B------:R-:W-:Y:S01]  /*0240*/  BAR.SYNC.DEFER_BLOCKING 0x0 ;  /* 0x0000000000007b1d */ /* 0x000fe20000010000 */
[----:B------:R-:W-:Y:S01]  /*0250*/  ISETP.GT.U32.AND P0, PT, R0, 0x3, PT ;  /* 0x000000030000780c */ /* 0x000fe20003f04070 */
[----:B------:R-:W-:-:S12]  /*0260*/  IMAD.MOV.U32 R0, RZ, RZ, R11 ;  /* 0x000000ffff007224 */ /* 0x000fd800078e000b */
[----:B-1----:R-:W-:Y:S05]  /*0270*/  @P0 BRA `(.L_x_1) ;  /* 0xfffffffc00c80947 */ /* 0x002fea000383ffff */
.L_x_0:
[----:B0-----:R-:W0:Y:S04]  /*0280*/  LDS R5, [R6] ;  /* 0x0000000006057984 */ /* 0x001e280000000800 */
[----:B0-----:R-:W-:Y:S01]  /*0290*/  STG.E desc[UR6][R2.64], R5 ;  /* 0x0000000502007986 */ /* 0x001fe2000c101906 */
[----:B------:R-:W-:Y:S06]  /*02a0*/  BAR.SYNC.DEFER_BLOCKING 0x0 ;  /* 0x0000000000007b1d */ /* 0x000fec0000010000 */
[----:B------:R-:W-:Y:S05]  /*02b0*/  EXIT ;  /* 0x000000000000794d */ /* 0x000fea0003800000 */
.L_x_2:
[----:B------:R-:W-:-:S00]  /*02c0*/  BRA `(.L_x_2) ;  /* 0xfffffffc00fc7947 */ /* 0x000fc0000383ffff */
[----:B------:R-:W-:-:S00]  /*02d0*/  NOP ;  /* 0x0000000000007918 */ /* 0x000fc00000000000 */
        /* <DEDUP_REMOVED lines=10> */
.L_x_10:


//--------------------- .text._Z22presort_blocks_bitonicPii --------------------------
	.section	.text._Z22presort_blocks_bitonicPii,"ax",@progbits
	.align	128
        .global         _Z22presort_blocks_bitonicPii
        .type           _Z22presort_blocks_bitonicPii,@function
        .size           _Z22presort_blocks_bitonicPii,(.L_x_11 - _Z22presort_blocks_bitonicPii)
        .other          _Z22presort_blocks_bitonicPii,@"STO_CUDA_ENTRY STV_DEFAULT"
_Z22presort_blocks_bitonicPii:
.text._Z22presort_blocks_bitonicPii:
[----:B------:R-:W-:Y:S01]  /*0000*/  LDC R1, c[0x0][0x37c] ;  /* 0x0000df00ff017b82 */ /* 0x000fe20000000800 */
[----:B------:R-:W0:Y:S07]  /*0010*/  S2R R5, SR_CTAID.X ;  /* 0x0000000000057919 */ /* 0x000e2e0000002500 */
[----:B------:R-:W1:Y:S01]  /*0020*/  LDC.64 R2, c[0x0][0x380] ;  /* 0x0000e000ff027b82 */ /* 0x000e620000000a00 */
[----:B------:R-:W0:Y:S01]  /*0030*/  LDCU UR10, c[0x0][0x360] ;  /* 0x00006c00ff0a77ac */ /* 0x000e220008000800 */
[----:B------:R-:W0:Y:S01]  /*0040*/  S2R R6, SR_TID.X ;  /* 0x0000000000067919 */ /* 0x000e220000002100 */
[----:B------:R-:W2:Y:S01]  /*0050*/  LDCU.64 UR8, c[0x0][0x358] ;  /* 0x00006b00ff0877ac */ /* 0x000ea20008000a00 */
[----:B0-----:R-:W-:-:S04]  /*0060*/  IMAD R5, R5, UR10, R6 ;  /* 0x0000000a05057c24 */ /* 0x001fc8000f8e0206 */
[----:B-1----:R-:W-:-:S05]  /*0070*/  IMAD.WIDE R2, R5, 0x4, R2 ;  /* 0x0000000405027825 */ /* 0x002fca00078e0202 */
[----:B--2---:R-:W2:Y:S01]  /*0080*/  LDG.E R0, desc[UR8][R2.64] ;  /* 0x0000000802007981 */ /* 0x004ea2000c1e1900 */
[----:B------:R-:W0:Y:S01]  /*0090*/  S2UR UR5, SR_CgaCtaId ;  /* 0x00000000000579c3 */ /* 0x000e220000008800 */
[----:B------:R-:W-:Y:S01]  /*00a0*/  UMOV UR4, 0x400 ;  /* 0x0000040000047882 */ /* 0x000fe20000000000 */
[----:B------:R-:W-:Y:S02]  /*00b0*/  UISETP.GE.U32.AND UP0, UPT, UR10, 0x2, UPT ;  /* 0x000000020a00788c */ /* 0x000fe4000bf06070 */
[----:B0-----:R-:W-:-:S06]  /*00c0*/  ULEA UR4, UR5, UR4, 0x18 ;  /* 0x0000000405047291 */ /* 0x001fcc000f8ec0ff */
[----:B------:R-:W-:-:S05]  /*00d0*/  LEA R5, R6, UR4, 0x2 ;  /* 0x0000000406057c11 */ /* 0x000fca000f8e10ff */
[----:B--2---:R0:W-:Y:S01]  /*00e0*/  STS [R5], R0 ;  /* 0x0000000005007388 */ /* 0x0041e20000000800 */
[----:B------:R-:W-:Y:S06]  /*00f0*/  BAR.SYNC.DEFER_BLOCKING 0x0 ;  /* 0x0000000000007b1d */ /* 0x000fec0000010000 */
[----:B------:R-:W-:Y:S05]  /*0100*/  BRA.U !UP0, `(.L_x_3) ;  /* 0x00000001088c7547 */ /* 0x000fea000b800000 */
[----:B------:R-:W-:-:S05]  /*0110*/  UMOV UR5, 0x2 ;  /* 0x0000000200057882 */ /* 0x000fca0000000000 */
.L_x_8:
[----:B-12---:R-:W-:-:S05]  /*0120*/  UMOV UR6, UR5 ;  /* 0x0000000500067c82 */ /* 0x006fca0008000000 */
.L_x_7:
[----:B------:R-:W-:Y:S01]  /*0130*/  UMOV UR7, UR6 ;  /* 0x0000000600077c82 */ /* 0x000fe20008000000 */
[----:B------:R-:W-:Y:S01]  /*0140*/  USHF.R.U32.HI UR6, URZ, 0x1, UR6 ;  /* 0x00000001ff067899 */ /* 0x000fe20008011606 */
[----:B------:R-:W-:Y:S05]  /*0150*/  BSSY.RECONVERGENT B0, `(.L_x_4) ;  /* 0x0000018000007945 */ /* 0x000fea0003800200 */
[----:B------:R-:W-:-:S04]  /*0160*/  LOP3.LUT R7, R6, UR6, RZ, 0x3c, !PT ;  /* 0x0000000606077c12 */ /* 0x000fc8000f8e3cff */
[----:B------:R-:W-:-:S13]  /*0170*/  ISETP.GE.U32.AND P0, PT, R6, R7, PT ;  /* 0x000000070600720c */ /* 0x000fda0003f06070 */
[----:B-12---:R-:W-:Y:S05]  /*0180*/  @P0 BRA `(.L_x_5) ;  /* 0x0000000000500947 */ /* 0x006fea0003800000 */
[----:B------:R-:W-:-:S13]  /*0190*/  LOP3.LUT P0, RZ, R6, UR5, RZ, 0xc0, !PT ;  /* 0x0000000506ff7c12 */ /* 0x000fda000f80c0ff */
[----:B------:R-:W-:Y:S05]  /*01a0*/  @P0 BRA `(.L_x_6) ;  /* 0x0000000000280947 */ /* 0x000fea0003800000 */
[----:B------:R-:W-:Y:S01]  /*01b0*/  LEA R9, R7, UR4, 0x2 ;  /* 0x0000000407097c11 */ /* 0x000fe2000f8e10ff */
[----:B0-----:R-:W-:Y:S04]  /*01c0*/  LDS R0, [R5] ;  /* 0x0000000005007984 */ /* 0x001fe80000000800 */
[----:B------:R-:W0:Y:S02]  /*01d0*/  LDS R7, [R9] ;  /* 0x0000000009077984 */ /* 0x000e240000000800 */
[----:B0-----:R-:W-:-:S13]  /*01e0*/  ISETP.GT.AND P0, PT, R0, R7, PT ;  /* 0x000000070000720c */ /* 0x001fda0003f04270 */
[----:B------:R-:W-:Y:S05]  /*01f0*/  @!P0 BRA `(.L_x_5) ;  /* 0x0000000000348947 */ /* 0x000fea0003800000 */
[----:B------:R-:W-:Y:S04]  /*0200*/  LDS R0, [R5] ;  /* 0x0000000005007984 */ /* 0x000fe80000000800 */
[----:B------:R-:W0:Y:S04]  /*0210*/  LDS R4, [R9] ;  /* 0x0000000009047984 */ /* 0x000e280000000800 */
[----:B0-----:R2:W-:Y:S04]  /*0220*/  STS [R5], R4 ;  /* 0x0000000405007388 */ /* 0x0015e80000000800 */
[----:B------:R2:W-:Y:S01]  /*0230*/  STS [R9], R0 ;  /* 0x0000000009007388 */ /* 0x0005e20000000800 */
[----:B------:R-:W-:Y:S05]  /*0240*/  BRA `(.L_x_5) ;  /* 0x0000000000207947 */ /* 0x000fea0003800000 */
.L_x_6:
[----:B------:R-:W-:Y:S01]  /*0250*/  LEA R9, R7, UR4, 0x2 ;  /* 0x0000000407097c11 */ /* 0x000fe2000f8e10ff */
[----:B0-----:R-:W-:Y:S04]  /*0260*/  LDS R0, [R5] ;  /* 0x0000000005007984 */ /* 0x001fe80000000800 */
[----:B------:R-:W0:Y:S02]  /*0270*/  LDS R7, [R9] ;  /* 0x0000000009077984 */ /* 0x000e240000000800 */
[----:B0-----:R-:W-:-:S13]  /*0280*/  ISETP.GE.AND P0, PT, R0, R7, PT ;  /* 0x000000070000720c */ /* 0x001fda0003f06270 */
[----:B------:R-:W-:Y:S04]  /*0290*/  @!P0 LDS R0, [R5] ;  /* 0x0000000005008984 */ /* 0x000fe80000000800 */
[----:B------:R-:W0:Y:S04]  /*02a0*/  @!P0 LDS R4, [R9] ;  /* 0x0000000009048984 */ /* 0x000e280000000800 */
[----:B0-----:R1:W-:Y:S04]  /*02b0*/  @!P0 STS [R5], R4 ;  /* 0x0000000405008388 */ /* 0x0013e80000000800 */
[----:B------:R1:W-:Y:S02]  /*02c0*/  @!P0 STS [R9], R0 ;  /* 0x0000000009008388 */ /* 0x0003e40000000800 */
.L_x_5:
[----:B------:R-:W-:Y:S05]  /*02d0*/  BSYNC.RECONVERGENT B0 ;  /* 0x0000000000007941 */ /* 0x000fea0003800200 */
.L_x_4:
[----:B------:R-:W-:Y:S01]  /*02e0*/  BAR.SYNC.DEFER_BLOCKING 0x0 ;  /* 0x0000000000007b1d */ /* 0x000fe20000010000 */
[----:B------:R-:W-:-:S09]  /*02f0*/  UISETP.GT.U32.AND UP0, UPT, UR7, 0x3, UPT ;  /* 0x000000030700788c */ /* 0x000fd2000bf04070 */
[----:B------:R-:W-:Y:S05]  /*0300*/  BRA.U UP0, `(.L_x_7) ;  /* 0xfffffffd00887547 */ /* 0x000fea000b83ffff */
[----:B------:R-:W-:-:S04]  /*0310*/  USHF.L.U32 UR5, UR5, 0x1, URZ ;  /* 0x0000000105057899 */ /* 0x000fc800080006ff */
[----:B------:R-:W-:-:S09]  /*0320*/  UISETP.GT.U32.AND UP0, UPT, UR5, UR10, UPT ;  /* 0x0000000a0500728c */ /* 0x000fd2000bf04070 */
[----:B------:R-:W-:Y:S05]  /*0330*/  BRA.U !UP0, `(.L_x_8) ;  /* 0xfffffffd08787547 */ /* 0x000fea000b83ffff */
.L_x_3:
[----:B012---:R-:W0:Y:S04]  /*0340*/  LDS R5, [R5] ;  /* 0x0000000005057984 */ /* 0x007e280000000800 */
[----:B0-----:R-:W-:Y:S01]  /*0350*/  STG.E desc[UR8][R2.64], R5 ;  /* 0x0000000502007986 */ /* 0x001fe2000c101908 */
[----:B------:R-:W-:Y:S06]  /*0360*/  BAR.SYNC.DEFER_BLOCKING 0x0 ;  /* 0x0000000000007b1d */ /* 0x000fec0000010000 */
[----:B------:R-:W-:Y:S05]  /*0370*/  EXIT ;  /* 0x000000000000794d */ /* 0x000fea0003800000 */
.L_x_9:
        /* <DEDUP_REMOVED lines=16> */
.L_x_11:


//--------------------- .nv.shared._Z19merge_pairs_bitonicPiii --------------------------
	.section	.nv.shared._Z19merge_pairs_bitonicPiii,"aw",@nobits
	.sectionflags	@""
	.align	4
.nv.shared._Z19merge_pairs_bitonicPiii:
	.zero		3072


//--------------------- .nv.shared.reserved.0     --------------------------
	.section	.nv.shared.reserved.0,"aw",@nobits
	.weak		__nv_reservedSMEM_offset_0_alias
	.size		__nv_reservedSMEM_offset_0_alias, 0, 64
	.other		__nv_reservedSMEM_offset_0_alias,@"STO_CUDA_RESERVED_SHARED STV_DEFAULT"
__nv_reservedSMEM_offset_0_alias:
	.zero		0
	.zero		64


//--------------------- .nv.shared._Z22presort_blocks_bitonicPii --------------------------
	.section	.nv.shared._Z22presort_blocks_bitonicPii,"aw",@nobits
	.sectionflags	@""
	.align	4
.nv.shared._Z22presort_blocks_bitonicPii:
	.zero		2048


//--------------------- .nv.constant0._Z19merge_pairs_bitonicPiii --------------------------
	.section	.nv.constant0._Z19merge_pairs_bitonicPiii,"a",@progbits
	.sectionflags	@""
	.align	4
.nv.constant0._Z19merge_pairs_bitonicPiii:
	.zero		912


//--------------------- .nv.constant0._Z22presort_blocks_bitonicPii --------------------------
	.section	.nv.constant0._Z22presort_blocks_bitonicPii,"a",@progbits
	.sectionflags	@""
	.align	4
.nv.constant0._Z22presort_blocks_bitonicPii:
	.zero		908


//--------------------- SYMBOLS --------------------------

	.type		.nv.reservedSmem.offset0,@object
	.size		.nv.reservedSmem.offset0,0x4
	.type		.nv.reservedSmem.cap,@object
	.size		.nv.reservedSmem.cap,0x4
